//
// Generated by NVIDIA NVVM Compiler
//
// Compiler Build ID: CL-36424714
// Cuda compilation tools, release 13.0, V13.0.88
// Based on NVVM 20.0.0
//

.version 9.0
.target sm_100
.address_size 64

	// .globl	_Z3addPA1000_iS0_S0_

.visible .entry _Z3addPA1000_iS0_S0_(
	.param .u64 .ptr .align 1 _Z3addPA1000_iS0_S0__param_0,
	.param .u64 .ptr .align 1 _Z3addPA1000_iS0_S0__param_1,
	.param .u64 .ptr .align 1 _Z3addPA1000_iS0_S0__param_2
)
{
	.reg .pred 	%p<4>;
	.reg .b32 	%r<13>;
	.reg .b64 	%rd<15>;

	ld.param.u64 	%rd1, [_Z3addPA1000_iS0_S0__param_0];
	ld.param.u64 	%rd2, [_Z3addPA1000_iS0_S0__param_1];
	ld.param.u64 	%rd3, [_Z3addPA1000_iS0_S0__param_2];
	mov.u32 	%r3, %ntid.x;
	mov.u32 	%r4, %ctaid.x;
	mov.u32 	%r5, %tid.x;
	mad.lo.s32 	%r1, %r3, %r4, %r5;
	mov.u32 	%r6, %ntid.y;
	mov.u32 	%r7, %ctaid.y;
	mov.u32 	%r8, %tid.y;
	mad.lo.s32 	%r9, %r6, %r7, %r8;
	setp.gt.u32 	%p1, %r1, 99;
	setp.gt.u32 	%p2, %r9, 999;
	or.pred  	%p3, %p1, %p2;
	@%p3 bra 	$L__BB0_2;
	cvta.to.global.u64 	%rd4, %rd2;
	cvta.to.global.u64 	%rd5, %rd1;
	cvta.to.global.u64 	%rd6, %rd3;
	mul.wide.u32 	%rd7, %r1, 4000;
	add.s64 	%rd8, %rd4, %rd7;
	mul.wide.u32 	%rd9, %r9, 4;
	add.s64 	%rd10, %rd8, %rd9;
	ld.global.u32 	%r10, [%rd10];
	add.s64 	%rd11, %rd5, %rd7;
	add.s64 	%rd12, %rd11, %rd9;
	ld.global.u32 	%r11, [%rd12];
	add.s32 	%r12, %r11, %r10;
	add.s64 	%rd13, %rd6, %rd7;
	add.s64 	%rd14, %rd13, %rd9;
	st.global.u32 	[%rd14], %r12;
$L__BB0_2:
	ret;

}


// ===== COMPILED SASS (sm_100) =====

	.target	sm_100

	.elftype	@"ET_EXEC"


//--------------------- .note.nv.tkinfo           --------------------------
	.section	.note.nv.tkinfo,"",@"SHT_NOTE"
	.sectionflags	@"SHF_NOTE_NV_TKINFO"
	.tkinfo
        /*0018*/ 	.word	0x00000002
        /*0030*/ 	.string	""
        /*0030*/ 	.string	"ptxas"
        /*0030*/ 	.string	"Cuda compilation tools, release 13.0, V13.0.88"
        /*0030*/ 	.string	"Build cuda_13.0.r13.0/compiler.36424714_0"
        /*0030*/ 	.string	"-arch sm_100 -m 64 "



//--------------------- .note.nv.cuinfo           --------------------------
	.section	.note.nv.cuinfo,"",@"SHT_NOTE"
	.sectionflags	@"SHF_NOTE_NV_CUINFO"
        /*0018*/ 	.short	0x0002
        /*001a*/ 	.short	0x0064
        /*001c*/ 	.short	0x0082
	.zero		2


//--------------------- .nv.info                  --------------------------
	.section	.nv.info,"",@"SHT_CUDA_INFO"
	.align	4


	//----- nvinfo : EIATTR_REGCOUNT
	.align		4
        /*0000*/ 	.byte	0x04, 0x2f
        /*0002*/ 	.short	(.L_1 - .L_0)
	.align		4
.L_0:
        /*0004*/ 	.word	index@(_Z3addPA1000_iS0_S0_)
        /*0008*/ 	.word	0x0000000e


	//----- nvinfo : EIATTR_FRAME_SIZE
	.align		4
.L_1:
        /*000c*/ 	.byte	0x04, 0x11
        /*000e*/ 	.short	(.L_3 - .L_2)
	.align		4
.L_2:
        /*0010*/ 	.word	index@(_Z3addPA1000_iS0_S0_)
        /*0014*/ 	.word	0x00000000


	//----- nvinfo : EIATTR_MIN_STACK_SIZE
	.align		4
.L_3:
        /*0018*/ 	.byte	0x04, 0x12
        /*001a*/ 	.short	(.L_5 - .L_4)
	.align		4
.L_4:
        /*001c*/ 	.word	index@(_Z3addPA1000_iS0_S0_)
        /*0020*/ 	.word	0x00000000
.L_5:


//--------------------- .nv.compat                --------------------------
	.section	.nv.compat,"",@"SHT_CUDA_COMPAT_INFO"
	.align	4
        /*0000*/ 	.byte	0x02, 0x09, 0x00, 0x00, 0x02, 0x02, 0x01, 0x00, 0x02, 0x05, 0x05, 0x00, 0x03, 0x07, 0x01, 0x01
        /*0010*/ 	.byte	0x02, 0x03, 0x00, 0x00, 0x02, 0x06, 0x01, 0x00, 0x04, 0x0b, 0x08, 0x00, 0x09, 0x00, 0x00, 0x00
        /*0020*/ 	.byte	0x00, 0x00, 0x00, 0x00


//--------------------- .nv.info._Z3addPA1000_iS0_S0_ --------------------------
	.section	.nv.info._Z3addPA1000_iS0_S0_,"",@"SHT_CUDA_INFO"
	.sectionflags	@""
	.align	4


	//----- nvinfo : EIATTR_CUDA_API_VERSION
	.align		4
        /*0000*/ 	.byte	0x04, 0x37
        /*0002*/ 	.short	(.L_7 - .L_6)
.L_6:
        /*0004*/ 	.word	0x00000082


	//----- nvinfo : EIATTR_KPARAM_INFO
	.align		4
.L_7:
        /*0008*/ 	.byte	0x04, 0x17
        /*000a*/ 	.short	(.L_9 - .L_8)
.L_8:
        /*000c*/ 	.word	0x00000000
        /*0010*/ 	.short	0x0002
        /*0012*/ 	.short	0x0010
        /*0014*/ 	.byte	0x00, 0xf5, 0x21, 0x00


	//----- nvinfo : EIATTR_KPARAM_INFO
	.align		4
.L_9:
        /*0018*/ 	.byte	0x04, 0x17
        /*001a*/ 	.short	(.L_11 - .L_10)
.L_10:
        /*001c*/ 	.word	0x00000000
        /*0020*/ 	.short	0x0001
        /*0022*/ 	.short	0x0008
        /*0024*/ 	.byte	0x00, 0xf5, 0x21, 0x00


	//----- nvinfo : EIATTR_KPARAM_INFO
	.align		4
.L_11:
        /*0028*/ 	.byte	0x04, 0x17
        /*002a*/ 	.short	(.L_13 - .L_12)
.L_12:
        /*002c*/ 	.word	0x00000000
        /*0030*/ 	.short	0x0000
        /*0032*/ 	.short	0x0000
        /*0034*/ 	.byte	0x00, 0xf5, 0x21, 0x00


	//----- nvinfo : EIATTR_SPARSE_MMA_MASK
	.align		4
.L_13:
        /*0038*/ 	.byte	0x03, 0x50
        /*003a*/ 	.short	0x0000


	//----- nvinfo : EIATTR_MAXREG_COUNT
	.align		4
        /*003c*/ 	.byte	0x03, 0x1b
        /*003e*/ 	.short	0x00ff


	//----- nvinfo : EIATTR_MERCURY_ISA_VERSION
	.align		4
        /*0040*/ 	.byte	0x03, 0x5f
        /*0042*/ 	.short	0x0101


	//----- nvinfo : EIATTR_VRC_CTA_INIT_COUNT
	.align		4
        /*0044*/ 	.byte	0x02, 0x4a
	.zero		1
	.zero		1


	//----- nvinfo : EIATTR_EXIT_INSTR_OFFSETS
	.align		4
        /*0048*/ 	.byte	0x04, 0x1c
        /*004a*/ 	.short	(.L_15 - .L_14)


	//   ....[0]....
.L_14:
        /*004c*/ 	.word	0x000000b0


	//   ....[1]....
        /*0050*/ 	.word	0x000001a0


	//----- nvinfo : EIATTR_CBANK_PARAM_SIZE
	.align		4
.L_15:
        /*0054*/ 	.byte	0x03, 0x19
        /*0056*/ 	.short	0x0018


	//----- nvinfo : EIATTR_PARAM_CBANK
	.align		4
        /*0058*/ 	.byte	0x04, 0x0a
        /*005a*/ 	.short	(.L_17 - .L_16)
	.align		4
.L_16:
        /*005c*/ 	.word	index@(.nv.constant0._Z3addPA1000_iS0_S0_)
        /*0060*/ 	.short	0x0380
        /*0062*/ 	.short	0x0018


	//----- nvinfo : EIATTR_SW_WAR
	.align		4
.L_17:
        /*0064*/ 	.byte	0x04, 0x36
        /*0066*/ 	.short	(.L_19 - .L_18)
.L_18:
        /*0068*/ 	.word	0x00000008
.L_19:


//--------------------- .nv.callgraph             --------------------------
	.section	.nv.callgraph,"",@"SHT_CUDA_CALLGRAPH"
	.align	4
	.sectionentsize	8
	.align		4
        /*0000*/ 	.word	0x00000000
	.align		4
        /*0004*/ 	.word	0xffffffff
	.align		4
        /*0008*/ 	.word	0x00000000
	.align		4
        /*000c*/ 	.word	0xfffffffe
	.align		4
        /*0010*/ 	.word	0x00000000
	.align		4
        /*0014*/ 	.word	0xfffffffd
	.align		4
        /*0018*/ 	.word	0x00000000
	.align		4
        /*001c*/ 	.word	0xfffffffc


//--------------------- .text._Z3addPA1000_iS0_S0_ --------------------------
	.section	.text._Z3addPA1000_iS0_S0_,"ax",@progbits
	.align	128
        .global         _Z3addPA1000_iS0_S0_
        .type           _Z3addPA1000_iS0_S0_,@function
        .size           _Z3addPA1000_iS0_S0_,(.L_x_1 - _Z3addPA1000_iS0_S0_)
        .other          _Z3addPA1000_iS0_S0_,@"STO_CUDA_ENTRY STV_DEFAULT"
_Z3addPA1000_iS0_S0_:
.text._Z3addPA1000_iS0_S0_:
[----:B------:R-:W-:Y:S01]  /*0000*/  LDC R1, c[0x0][0x37c] ;  /* 0x0000df00ff017b82 */ /* 0x000fe20000000800 */
[----:B------:R-:W0:Y:S01]  /*0010*/  S2R R11, SR_CTAID.Y ;  /* 0x00000000000b7919 */ /* 0x000e220000002600 */
[----:B------:R-:W1:Y:S01]  /*0020*/  LDCU UR4, c[0x0][0x360] ;  /* 0x00006c00ff0477ac */ /* 0x000e620008000800 */
[----:B------:R-:W0:Y:S01]  /*0030*/  S2R R2, SR_TID.Y ;  /* 0x0000000000027919 */ /* 0x000e220000002200 */
[----:B------:R-:W0:Y:S01]  /*0040*/  LDCU UR5, c[0x0][0x364] ;  /* 0x00006c80ff0577ac */ /* 0x000e220008000800 */
[----:B------:R-:W1:Y:S01]  /*0050*/  S2R R9, SR_CTAID.X ;  /* 0x0000000000097919 */ /* 0x000e620000002500 */
[----:B------:R-:W1:Y:S01]  /*0060*/  S2R R0, SR_TID.X ;  /* 0x0000000000007919 */ /* 0x000e620000002100 */
[----:B0-----:R-:W-:-:S05]  /*0070*/  IMAD R11, R11, UR5, R2 ;  /* 0x000000050b0b7c24 */ /* 0x001fca000f8e0202 */
[----:B------:R-:W-:Y:S01]  /*0080*/  ISETP.GT.U32.AND P0, PT, R11, 0x3e7, PT ;  /* 0x000003e70b00780c */ /* 0x000fe20003f04070 */
[----:B-1----:R-:W-:-:S05]  /*0090*/  IMAD R9, R9, UR4, R0 ;  /* 0x0000000409097c24 */ /* 0x002fca000f8e0200 */
[----:B------:R-:W-:-:S13]  /*00a0*/  ISETP.GT.U32.OR P0, PT, R9, 0x63, P0 ;  /* 0x000000630900780c */ /* 0x000fda0000704470 */
[----:B------:R-:W-:Y:S05]  /*00b0*/  @P0 EXIT ;  /* 0x000000000000094d */ /* 0x000fea0003800000 */
[----:B------:R-:W0:Y:S01]  /*00c0*/  LDC.64 R2, c[0x0][0x388] ;  /* 0x0000e200ff027b82 */ /* 0x000e220000000a00 */
[----:B------:R-:W1:Y:S07]  /*00d0*/  LDCU.64 UR4, c[0x0][0x358] ;  /* 0x00006b00ff0477ac */ /* 0x000e6e0008000a00 */
[----:B------:R-:W2:Y:S08]  /*00e0*/  LDC.64 R4, c[0x0][0x380] ;  /* 0x0000e000ff047b82 */ /* 0x000eb00000000a00 */
[----:B------:R-:W3:Y:S01]  /*00f0*/  LDC.64 R6, c[0x0][0x390] ;  /* 0x0000e400ff067b82 */ /* 0x000ee20000000a00 */
[----:B0-----:R-:W-:-:S04]  /*0100*/  IMAD.WIDE.U32 R2, R9, 0xfa0, R2 ;  /* 0x00000fa009027825 */ /* 0x001fc800078e0002 */
[----:B------:R-:W-:-:S04]  /*0110*/  IMAD.WIDE.U32 R2, R11, 0x4, R2 ;  /* 0x000000040b027825 */ /* 0x000fc800078e0002 */
[----:B--2---:R-:W-:Y:S02]  /*0120*/  IMAD.WIDE.U32 R4, R9, 0xfa0, R4 ;  /* 0x00000fa009047825 */ /* 0x004fe400078e0004 */
[----:B-1----:R-:W2:Y:S02]  /*0130*/  LDG.E R2, desc[UR4][R2.64] ;  /* 0x0000000402027981 */ /* 0x002ea4000c1e1900 */
[----:B------:R-:W-:-:S06]  /*0140*/  IMAD.WIDE.U32 R4, R11, 0x4, R4 ;  /* 0x000000040b047825 */ /* 0x000fcc00078e0004 */
[----:B------:R-:W2:Y:S01]  /*0150*/  LDG.E R5, desc[UR4][R4.64] ;  /* 0x0000000404057981 */ /* 0x000ea2000c1e1900 */
[----:B---3--:R-:W-:-:S04]  /*0160*/  IMAD.WIDE.U32 R6, R9, 0xfa0, R6 ;  /* 0x00000fa009067825 */ /* 0x008fc800078e0006 */
[----:B------:R-:W-:Y:S01]  /*0170*/  IMAD.WIDE.U32 R6, R11, 0x4, R6 ;  /* 0x000000040b067825 */ /* 0x000fe200078e0006 */
[----:B--2---:R-:W-:-:S05]  /*0180*/  IADD3 R9, PT, PT, R2, R5, RZ ;  /* 0x0000000502097210 */ /* 0x004fca0007ffe0ff */
[----:B------:R-:W-:Y:S01]  /*0190*/  STG.E desc[UR4][R6.64], R9 ;  /* 0x0000000906007986 */ /* 0x000fe2000c101904 */
[----:B------:R-:W-:Y:S05]  /*01a0*/  EXIT ;  /* 0x000000000000794d */ /* 0x000fea0003800000 */
.L_x_0:
[----:B------:R-:W-:-:S00]  /*01b0*/  BRA `(.L_x_0) ;  /* 0xfffffffc00fc7947 */ /* 0x000fc0000383ffff */
[----:B------:R-:W-:-:S00]  /*01c0*/  NOP ;  /* 0x0000000000007918 */ /* 0x000fc00000000000 */
        /* <DEDUP_REMOVED lines=11> */
.L_x_1:


//--------------------- .nv.shared.reserved.0     --------------------------
	.section	.nv.shared.reserved.0,"aw",@nobits
	.weak		__nv_reservedSMEM_offset_0_alias
	.size		__nv_reservedSMEM_offset_0_alias, 0, 64
	.other		__nv_reservedSMEM_offset_0_alias,@"STO_CUDA_RESERVED_SHARED STV_DEFAULT"
__nv_reservedSMEM_offset_0_alias:
	.zero		0
	.zero		64


//--------------------- .nv.constant0._Z3addPA1000_iS0_S0_ --------------------------
	.section	.nv.constant0._Z3addPA1000_iS0_S0_,"a",@progbits
	.sectionflags	@""
	.align	4
.nv.constant0._Z3addPA1000_iS0_S0_:
	.zero		920


//--------------------- SYMBOLS --------------------------

	.type		.nv.reservedSmem.offset0,@object
	.size		.nv.reservedSmem.offset0,0x4
